//
// Generated by NVIDIA NVVM Compiler
//
// Compiler Build ID: CL-36424714
// Cuda compilation tools, release 13.0, V13.0.88
// Based on NVVM 20.0.0
//

.version 9.0
.target sm_100
.address_size 64

	// .globl	_Z8gpu_HeatPfS_i

.visible .entry _Z8gpu_HeatPfS_i(
	.param .u64 .ptr .align 1 _Z8gpu_HeatPfS_i_param_0,
	.param .u64 .ptr .align 1 _Z8gpu_HeatPfS_i_param_1,
	.param .u32 _Z8gpu_HeatPfS_i_param_2
)
{
	.reg .pred 	%p<8>;
	.reg .b32 	%r<22>;
	.reg .b32 	%f<9>;
	.reg .b64 	%rd<16>;

	ld.param.u64 	%rd1, [_Z8gpu_HeatPfS_i_param_0];
	ld.param.u64 	%rd2, [_Z8gpu_HeatPfS_i_param_1];
	ld.param.u32 	%r4, [_Z8gpu_HeatPfS_i_param_2];
	mov.u32 	%r5, %ctaid.y;
	mov.u32 	%r6, %ntid.y;
	mov.u32 	%r7, %tid.y;
	mad.lo.s32 	%r8, %r5, %r6, %r7;
	mov.u32 	%r9, %ctaid.x;
	mov.u32 	%r10, %ntid.x;
	mov.u32 	%r11, %tid.x;
	mad.lo.s32 	%r12, %r9, %r10, %r11;
	setp.eq.s32 	%p1, %r8, 0;
	add.s32 	%r13, %r4, -1;
	setp.ge.s32 	%p2, %r8, %r13;
	or.pred  	%p3, %p1, %p2;
	setp.lt.s32 	%p4, %r12, 1;
	or.pred  	%p5, %p4, %p3;
	setp.ge.s32 	%p6, %r12, %r13;
	or.pred  	%p7, %p5, %p6;
	@%p7 bra 	$L__BB0_2;
	cvta.to.global.u64 	%rd3, %rd1;
	cvta.to.global.u64 	%rd4, %rd2;
	add.s32 	%r14, %r8, -1;
	mul.lo.s32 	%r15, %r4, %r14;
	add.s32 	%r16, %r15, %r12;
	mul.wide.s32 	%rd5, %r16, 4;
	add.s64 	%rd6, %rd3, %rd5;
	ld.global.f32 	%f1, [%rd6];
	shl.b32 	%r17, %r4, 1;
	add.s32 	%r18, %r15, %r17;
	add.s32 	%r19, %r18, %r12;
	mul.wide.s32 	%rd7, %r19, 4;
	add.s64 	%rd8, %rd3, %rd7;
	ld.global.f32 	%f2, [%rd8];
	add.f32 	%f3, %f1, %f2;
	sub.s32 	%r20, %r18, %r4;
	cvt.s64.s32 	%rd9, %r20;
	cvt.u64.u32 	%rd10, %r12;
	add.s64 	%rd11, %rd10, %rd9;
	shl.b64 	%rd12, %rd11, 2;
	add.s64 	%rd13, %rd3, %rd12;
	ld.global.f32 	%f4, [%rd13+-4];
	add.f32 	%f5, %f3, %f4;
	ld.global.f32 	%f6, [%rd13+4];
	add.f32 	%f7, %f5, %f6;
	mul.f32 	%f8, %f7, 0f3E800000;
	add.s32 	%r21, %r16, %r4;
	mul.wide.s32 	%rd14, %r21, 4;
	add.s64 	%rd15, %rd4, %rd14;
	st.global.f32 	[%rd15], %f8;
$L__BB0_2:
	ret;

}


// ===== COMPILED SASS (sm_100) =====

	.target	sm_100

	.elftype	@"ET_EXEC"


//--------------------- .note.nv.tkinfo           --------------------------
	.section	.note.nv.tkinfo,"",@"SHT_NOTE"
	.sectionflags	@"SHF_NOTE_NV_TKINFO"
	.tkinfo
        /*0018*/ 	.word	0x00000002
        /*0030*/ 	.string	""
        /*0030*/ 	.string	"ptxas"
        /*0030*/ 	.string	"Cuda compilation tools, release 13.0, V13.0.88"
        /*0030*/ 	.string	"Build cuda_13.0.r13.0/compiler.36424714_0"
        /*0030*/ 	.string	"-arch sm_100 -m 64 "



//--------------------- .note.nv.cuinfo           --------------------------
	.section	.note.nv.cuinfo,"",@"SHT_NOTE"
	.sectionflags	@"SHF_NOTE_NV_CUINFO"
        /*0018*/ 	.short	0x0002
        /*001a*/ 	.short	0x0064
        /*001c*/ 	.short	0x0082
	.zero		2


//--------------------- .nv.info                  --------------------------
	.section	.nv.info,"",@"SHT_CUDA_INFO"
	.align	4


	//----- nvinfo : EIATTR_REGCOUNT
	.align		4
        /*0000*/ 	.byte	0x04, 0x2f
        /*0002*/ 	.short	(.L_1 - .L_0)
	.align		4
.L_0:
        /*0004*/ 	.word	index@(_Z8gpu_HeatPfS_i)
        /*0008*/ 	.word	0x00000012


	//----- nvinfo : EIATTR_FRAME_SIZE
	.align		4
.L_1:
        /*000c*/ 	.byte	0x04, 0x11
        /*000e*/ 	.short	(.L_3 - .L_2)
	.align		4
.L_2:
        /*0010*/ 	.word	index@(_Z8gpu_HeatPfS_i)
        /*0014*/ 	.word	0x00000000


	//----- nvinfo : EIATTR_MIN_STACK_SIZE
	.align		4
.L_3:
        /*0018*/ 	.byte	0x04, 0x12
        /*001a*/ 	.short	(.L_5 - .L_4)
	.align		4
.L_4:
        /*001c*/ 	.word	index@(_Z8gpu_HeatPfS_i)
        /*0020*/ 	.word	0x00000000
.L_5:


//--------------------- .nv.compat                --------------------------
	.section	.nv.compat,"",@"SHT_CUDA_COMPAT_INFO"
	.align	4
        /*0000*/ 	.byte	0x02, 0x09, 0x00, 0x00, 0x02, 0x02, 0x01, 0x00, 0x02, 0x05, 0x05, 0x00, 0x03, 0x07, 0x01, 0x01
        /*0010*/ 	.byte	0x02, 0x03, 0x00, 0x00, 0x02, 0x06, 0x01, 0x00, 0x04, 0x0b, 0x08, 0x00, 0x09, 0x00, 0x00, 0x00
        /*0020*/ 	.byte	0x00, 0x00, 0x00, 0x00


//--------------------- .nv.info._Z8gpu_HeatPfS_i --------------------------
	.section	.nv.info._Z8gpu_HeatPfS_i,"",@"SHT_CUDA_INFO"
	.sectionflags	@""
	.align	4


	//----- nvinfo : EIATTR_CUDA_API_VERSION
	.align		4
        /*0000*/ 	.byte	0x04, 0x37
        /*0002*/ 	.short	(.L_7 - .L_6)
.L_6:
        /*0004*/ 	.word	0x00000082


	//----- nvinfo : EIATTR_KPARAM_INFO
	.align		4
.L_7:
        /*0008*/ 	.byte	0x04, 0x17
        /*000a*/ 	.short	(.L_9 - .L_8)
.L_8:
        /*000c*/ 	.word	0x00000000
        /*0010*/ 	.short	0x0002
        /*0012*/ 	.short	0x0010
        /*0014*/ 	.byte	0x00, 0xf0, 0x11, 0x00


	//----- nvinfo : EIATTR_KPARAM_INFO
	.align		4
.L_9:
        /*0018*/ 	.byte	0x04, 0x17
        /*001a*/ 	.short	(.L_11 - .L_10)
.L_10:
        /*001c*/ 	.word	0x00000000
        /*0020*/ 	.short	0x0001
        /*0022*/ 	.short	0x0008
        /*0024*/ 	.byte	0x00, 0xf5, 0x21, 0x00


	//----- nvinfo : EIATTR_KPARAM_INFO
	.align		4
.L_11:
        /*0028*/ 	.byte	0x04, 0x17
        /*002a*/ 	.short	(.L_13 - .L_12)
.L_12:
        /*002c*/ 	.word	0x00000000
        /*0030*/ 	.short	0x0000
        /*0032*/ 	.short	0x0000
        /*0034*/ 	.byte	0x00, 0xf5, 0x21, 0x00


	//----- nvinfo : EIATTR_SPARSE_MMA_MASK
	.align		4
.L_13:
        /*0038*/ 	.byte	0x03, 0x50
        /*003a*/ 	.short	0x0000


	//----- nvinfo : EIATTR_MAXREG_COUNT
	.align		4
        /*003c*/ 	.byte	0x03, 0x1b
        /*003e*/ 	.short	0x00ff


	//----- nvinfo : EIATTR_MERCURY_ISA_VERSION
	.align		4
        /*0040*/ 	.byte	0x03, 0x5f
        /*0042*/ 	.short	0x0101


	//----- nvinfo : EIATTR_VRC_CTA_INIT_COUNT
	.align		4
        /*0044*/ 	.byte	0x02, 0x4a
	.zero		1
	.zero		1


	//----- nvinfo : EIATTR_EXIT_INSTR_OFFSETS
	.align		4
        /*0048*/ 	.byte	0x04, 0x1c
        /*004a*/ 	.short	(.L_15 - .L_14)


	//   ....[0]....
.L_14:
        /*004c*/ 	.word	0x000000f0


	//   ....[1]....
        /*0050*/ 	.word	0x000002b0


	//----- nvinfo : EIATTR_CBANK_PARAM_SIZE
	.align		4
.L_15:
        /*0054*/ 	.byte	0x03, 0x19
        /*0056*/ 	.short	0x0014


	//----- nvinfo : EIATTR_PARAM_CBANK
	.align		4
        /*0058*/ 	.byte	0x04, 0x0a
        /*005a*/ 	.short	(.L_17 - .L_16)
	.align		4
.L_16:
        /*005c*/ 	.word	index@(.nv.constant0._Z8gpu_HeatPfS_i)
        /*0060*/ 	.short	0x0380
        /*0062*/ 	.short	0x0014


	//----- nvinfo : EIATTR_SW_WAR
	.align		4
.L_17:
        /*0064*/ 	.byte	0x04, 0x36
        /*0066*/ 	.short	(.L_19 - .L_18)
.L_18:
        /*0068*/ 	.word	0x00000008
.L_19:


//--------------------- .nv.callgraph             --------------------------
	.section	.nv.callgraph,"",@"SHT_CUDA_CALLGRAPH"
	.align	4
	.sectionentsize	8
	.align		4
        /*0000*/ 	.word	0x00000000
	.align		4
        /*0004*/ 	.word	0xffffffff
	.align		4
        /*0008*/ 	.word	0x00000000
	.align		4
        /*000c*/ 	.word	0xfffffffe
	.align		4
        /*0010*/ 	.word	0x00000000
	.align		4
        /*0014*/ 	.word	0xfffffffd
	.align		4
        /*0018*/ 	.word	0x00000000
	.align		4
        /*001c*/ 	.word	0xfffffffc


//--------------------- .text._Z8gpu_HeatPfS_i    --------------------------
	.section	.text._Z8gpu_HeatPfS_i,"ax",@progbits
	.align	128
        .global         _Z8gpu_HeatPfS_i
        .type           _Z8gpu_HeatPfS_i,@function
        .size           _Z8gpu_HeatPfS_i,(.L_x_1 - _Z8gpu_HeatPfS_i)
        .other          _Z8gpu_HeatPfS_i,@"STO_CUDA_ENTRY STV_DEFAULT"
_Z8gpu_HeatPfS_i:
.text._Z8gpu_HeatPfS_i:
[----:B------:R-:W-:Y:S01]  /*0000*/  LDC R1, c[0x0][0x37c] ;  /* 0x0000df00ff017b82 */ /* 0x000fe20000000800 */
[----:B------:R-:W0:Y:S07]  /*0010*/  S2R R3, SR_TID.Y ;  /* 0x0000000000037919 */ /* 0x000e2e0000002200 */
[----:B------:R-:W0:Y:S01]  /*0020*/  S2UR UR4, SR_CTAID.Y ;  /* 0x00000000000479c3 */ /* 0x000e220000002600 */
[----:B------:R-:W1:Y:S07]  /*0030*/  S2R R6, SR_TID.X ;  /* 0x0000000000067919 */ /* 0x000e6e0000002100 */
[----:B------:R-:W0:Y:S08]  /*0040*/  LDC R2, c[0x0][0x364] ;  /* 0x0000d900ff027b82 */ /* 0x000e300000000800 */
[----:B------:R-:W2:Y:S08]  /*0050*/  LDC R0, c[0x0][0x390] ;  /* 0x0000e400ff007b82 */ /* 0x000eb00000000800 */
[----:B------:R-:W1:Y:S08]  /*0060*/  S2UR UR5, SR_CTAID.X ;  /* 0x00000000000579c3 */ /* 0x000e700000002500 */
[----:B------:R-:W1:Y:S01]  /*0070*/  LDC R5, c[0x0][0x360] ;  /* 0x0000d800ff057b82 */ /* 0x000e620000000800 */
[----:B0-----:R-:W-:Y:S01]  /*0080*/  IMAD R2, R2, UR4, R3 ;  /* 0x0000000402027c24 */ /* 0x001fe2000f8e0203 */
[----:B--2---:R-:W-:-:S04]  /*0090*/  IADD3 R4, PT, PT, R0, -0x1, RZ ;  /* 0xffffffff00047810 */ /* 0x004fc80007ffe0ff */
[----:B------:R-:W-:-:S04]  /*00a0*/  ISETP.GE.AND P0, PT, R2, R4, PT ;  /* 0x000000040200720c */ /* 0x000fc80003f06270 */
[----:B------:R-:W-:Y:S01]  /*00b0*/  ISETP.EQ.OR P0, PT, R2, RZ, P0 ;  /* 0x000000ff0200720c */ /* 0x000fe20000702670 */
[----:B-1----:R-:W-:-:S05]  /*00c0*/  IMAD R3, R5, UR5, R6 ;  /* 0x0000000505037c24 */ /* 0x002fca000f8e0206 */
[----:B------:R-:W-:-:S04]  /*00d0*/  ISETP.LT.OR P0, PT, R3, 0x1, P0 ;  /* 0x000000010300780c */ /* 0x000fc80000701670 */
[----:B------:R-:W-:-:S13]  /*00e0*/  ISETP.GE.OR P0, PT, R3, R4, P0 ;  /* 0x000000040300720c */ /* 0x000fda0000706670 */
[----:B------:R-:W-:Y:S05]  /*00f0*/  @P0 EXIT ;  /* 0x000000000000094d */ /* 0x000fea0003800000 */
[----:B------:R-:W0:Y:S01]  /*0100*/  LDC.64 R4, c[0x0][0x380] ;  /* 0x0000e000ff047b82 */ /* 0x000e220000000a00 */
[----:B------:R-:W-:Y:S01]  /*0110*/  IADD3 R7, PT, PT, R2, -0x1, RZ ;  /* 0xffffffff02077810 */ /* 0x000fe20007ffe0ff */
[----:B------:R-:W1:Y:S04]  /*0120*/  LDCU.64 UR6, c[0x0][0x380] ;  /* 0x00007000ff0677ac */ /* 0x000e680008000a00 */
[----:B------:R-:W-:Y:S01]  /*0130*/  IMAD R7, R7, R0, RZ ;  /* 0x0000000007077224 */ /* 0x000fe200078e02ff */
[----:B------:R-:W2:Y:S03]  /*0140*/  LDCU.64 UR4, c[0x0][0x358] ;  /* 0x00006b00ff0477ac */ /* 0x000ea60008000a00 */
[----:B------:R-:W-:-:S02]  /*0150*/  IMAD R2, R0, 0x2, R7 ;  /* 0x0000000200027824 */ /* 0x000fc400078e0207 */
[----:B------:R-:W-:-:S03]  /*0160*/  IMAD.IADD R11, R3, 0x1, R7 ;  /* 0x00000001030b7824 */ /* 0x000fc600078e0207 */
[----:B------:R-:W-:Y:S02]  /*0170*/  IADD3 R6, PT, PT, R2, -R0, RZ ;  /* 0x8000000002067210 */ /* 0x000fe40007ffe0ff */
[C---:B------:R-:W-:Y:S02]  /*0180*/  IADD3 R7, PT, PT, R3.reuse, R2, RZ ;  /* 0x0000000203077210 */ /* 0x040fe40007ffe0ff */
[----:B------:R-:W-:-:S04]  /*0190*/  IADD3 R8, P0, PT, R3, R6, RZ ;  /* 0x0000000603087210 */ /* 0x000fc80007f1e0ff */
[----:B------:R-:W-:Y:S01]  /*01a0*/  LEA.HI.X.SX32 R9, R6, RZ, 0x1, P0 ;  /* 0x000000ff06097211 */ /* 0x000fe200000f0eff */
[----:B0-----:R-:W-:Y:S01]  /*01b0*/  IMAD.WIDE R2, R11, 0x4, R4 ;  /* 0x000000040b027825 */ /* 0x001fe200078e0204 */
[----:B-1----:R-:W-:-:S03]  /*01c0*/  LEA R6, P0, R8, UR6, 0x2 ;  /* 0x0000000608067c11 */ /* 0x002fc6000f8010ff */
[----:B------:R-:W-:Y:S01]  /*01d0*/  IMAD.WIDE R4, R7, 0x4, R4 ;  /* 0x0000000407047825 */ /* 0x000fe200078e0204 */
[----:B------:R-:W-:Y:S01]  /*01e0*/  LEA.HI.X R7, R8, UR7, R9, 0x2, P0 ;  /* 0x0000000708077c11 */ /* 0x000fe200080f1409 */
[----:B--2---:R-:W2:Y:S01]  /*01f0*/  LDG.E R2, desc[UR4][R2.64] ;  /* 0x0000000402027981 */ /* 0x004ea2000c1e1900 */
[----:B------:R-:W0:Y:S03]  /*0200*/  LDC.64 R8, c[0x0][0x388] ;  /* 0x0000e200ff087b82 */ /* 0x000e260000000a00 */
[----:B------:R-:W2:Y:S04]  /*0210*/  LDG.E R5, desc[UR4][R4.64] ;  /* 0x0000000404057981 */ /* 0x000ea8000c1e1900 */
[----:B------:R-:W3:Y:S04]  /*0220*/  LDG.E R13, desc[UR4][R6.64+-0x4] ;  /* 0xfffffc04060d7981 */ /* 0x000ee8000c1e1900 */
[----:B------:R-:W4:Y:S01]  /*0230*/  LDG.E R15, desc[UR4][R6.64+0x4] ;  /* 0x00000404060f7981 */ /* 0x000f22000c1e1900 */
[----:B------:R-:W-:-:S05]  /*0240*/  IADD3 R11, PT, PT, R11, R0, RZ ;  /* 0x000000000b0b7210 */ /* 0x000fca0007ffe0ff */
[----:B0-----:R-:W-:-:S04]  /*0250*/  IMAD.WIDE R8, R11, 0x4, R8 ;  /* 0x000000040b087825 */ /* 0x001fc800078e0208 */
[----:B--2---:R-:W-:-:S04]  /*0260*/  FADD R10, R2, R5 ;  /* 0x00000005020a7221 */ /* 0x004fc80000000000 */
[----:B---3--:R-:W-:-:S04]  /*0270*/  FADD R10, R10, R13 ;  /* 0x0000000d0a0a7221 */ /* 0x008fc80000000000 */
[----:B----4-:R-:W-:-:S04]  /*0280*/  FADD R10, R10, R15 ;  /* 0x0000000f0a0a7221 */ /* 0x010fc80000000000 */
[----:B------:R-:W-:-:S05]  /*0290*/  FMUL R11, R10, 0.25 ;  /* 0x3e8000000a0b7820 */ /* 0x000fca0000400000 */
[----:B------:R-:W-:Y:S01]  /*02a0*/  STG.E desc[UR4][R8.64], R11 ;  /* 0x0000000b08007986 */ /* 0x000fe2000c101904 */
[----:B------:R-:W-:Y:S05]  /*02b0*/  EXIT ;  /* 0x000000000000794d */ /* 0x000fea0003800000 */
.L_x_0:
[----:B------:R-:W-:-:S00]  /*02c0*/  BRA `(.L_x_0) ;  /* 0xfffffffc00fc7947 */ /* 0x000fc0000383ffff */
[----:B------:R-:W-:-:S00]  /*02d0*/  NOP ;  /* 0x0000000000007918 */ /* 0x000fc00000000000 */
        /* <DEDUP_REMOVED lines=10> */
.L_x_1:


//--------------------- .nv.shared.reserved.0     --------------------------
	.section	.nv.shared.reserved.0,"aw",@nobits
	.weak		__nv_reservedSMEM_offset_0_alias
	.size		__nv_reservedSMEM_offset_0_alias, 0, 64
	.other		__nv_reservedSMEM_offset_0_alias,@"STO_CUDA_RESERVED_SHARED STV_DEFAULT"
__nv_reservedSMEM_offset_0_alias:
	.zero		0
	.zero		64


//--------------------- .nv.constant0._Z8gpu_HeatPfS_i --------------------------
	.section	.nv.constant0._Z8gpu_HeatPfS_i,"a",@progbits
	.sectionflags	@""
	.align	4
.nv.constant0._Z8gpu_HeatPfS_i:
	.zero		916


//--------------------- SYMBOLS --------------------------

	.type		.nv.reservedSmem.offset0,@object
	.size		.nv.reservedSmem.offset0,0x4
